	.headerflags	@"EF_CUDA_TEXMODE_UNIFIED EF_CUDA_64BIT_ADDRESS EF_CUDA_ACCELERATORS EF_CUDA_SM90 EF_CUDA_VIRTUAL_SM(EF_CUDA_SM90)"
	.elftype	@"ET_EXEC"


//--------------------- .nv.info                  --------------------------
	.section	.nv.info,"",@"SHT_CUDA_INFO"
	.align	4


	//----- nvinfo : EIATTR_REGCOUNT
	.align		4
        /*0000*/ 	.byte	0x04, 0x2f
        /*0002*/ 	.short	(.L_1 - .L_0)
	.align		4
.L_0:
        /*0004*/ 	.word	index@(triton_poi_fused_rsub_1)
        /*0008*/ 	.word	0x00000008


	//----- nvinfo : EIATTR_MIN_STACK_SIZE
	.align		4
.L_1:
        /*000c*/ 	.byte	0x04, 0x12
        /*000e*/ 	.short	(.L_3 - .L_2)
	.align		4
.L_2:
        /*0010*/ 	.word	index@(triton_poi_fused_rsub_1)
        /*0014*/ 	.word	0x00000000


	//----- nvinfo : EIATTR_FRAME_SIZE
	.align		4
.L_3:
        /*0018*/ 	.byte	0x04, 0x11
        /*001a*/ 	.short	(.L_5 - .L_4)
	.align		4
.L_4:
        /*001c*/ 	.word	index@(triton_poi_fused_rsub_1)
        /*0020*/ 	.word	0x00000000


	//----- nvinfo : EIATTR_MIN_STACK_SIZE
	.align		4
.L_5:
        /*0024*/ 	.byte	0x04, 0x12
        /*0026*/ 	.short	(.L_7 - .L_6)
	.align		4
.L_6:
        /*0028*/ 	.word	index@(triton_poi_fused_rsub_1)
        /*002c*/ 	.word	0x00000000
.L_7:


//--------------------- .nv.info.triton_poi_fused_rsub_1 --------------------------
	.section	.nv.info.triton_poi_fused_rsub_1,"",@"SHT_CUDA_INFO"
	.sectionflags	@""
	.align	4


	//----- nvinfo : EIATTR_CUDA_API_VERSION
	.align		4
        /*0000*/ 	.byte	0x04, 0x37
        /*0002*/ 	.short	(.L_9 - .L_8)
.L_8:
        /*0004*/ 	.word	0x0000007c


	//----- nvinfo : EIATTR_KPARAM_INFO
	.align		4
.L_9:
        /*0008*/ 	.byte	0x04, 0x17
        /*000a*/ 	.short	(.L_11 - .L_10)
.L_10:
        /*000c*/ 	.word	0x00000000
        /*0010*/ 	.short	0x0001
        /*0012*/ 	.short	0x0008
        /*0014*/ 	.byte	0x00, 0xf0, 0x11, 0x00


	//----- nvinfo : EIATTR_KPARAM_INFO
	.align		4
.L_11:
        /*0018*/ 	.byte	0x04, 0x17
        /*001a*/ 	.short	(.L_13 - .L_12)
.L_12:
        /*001c*/ 	.word	0x00000000
        /*0020*/ 	.short	0x0000
        /*0022*/ 	.short	0x0000
        /*0024*/ 	.byte	0x00, 0xf4, 0x21, 0x00


	//----- nvinfo : EIATTR_SPARSE_MMA_MASK
	.align		4
.L_13:
        /*0028*/ 	.byte	0x03, 0x50
        /*002a*/ 	.short	0x0000


	//----- nvinfo : EIATTR_MAXREG_COUNT
	.align		4
        /*002c*/ 	.byte	0x03, 0x1b
        /*002e*/ 	.short	0x00ff


	//----- nvinfo : EIATTR_EXIT_INSTR_OFFSETS
	.align		4
        /*0030*/ 	.byte	0x04, 0x1c
        /*0032*/ 	.short	(.L_15 - .L_14)


	//   ....[0]....
.L_14:
        /*0034*/ 	.word	0x00000100


	//   ....[1]....
        /*0038*/ 	.word	0x00000130


	//----- nvinfo : EIATTR_REQNTID
	.align		4
.L_15:
        /*003c*/ 	.byte	0x04, 0x10
        /*003e*/ 	.short	(.L_17 - .L_16)
.L_16:
        /*0040*/ 	.word	0x00000020
        /*0044*/ 	.word	0x00000001
        /*0048*/ 	.word	0x00000001


	//----- nvinfo : EIATTR_CRS_STACK_SIZE
	.align		4
.L_17:
        /*004c*/ 	.byte	0x04, 0x1e
        /*004e*/ 	.short	(.L_19 - .L_18)
.L_18:
        /*0050*/ 	.word	0x00000000


	//----- nvinfo : EIATTR_CBANK_PARAM_SIZE
	.align		4
.L_19:
        /*0054*/ 	.byte	0x03, 0x19
        /*0056*/ 	.short	0x000c


	//----- nvinfo : EIATTR_PARAM_CBANK
	.align		4
        /*0058*/ 	.byte	0x04, 0x0a
        /*005a*/ 	.short	(.L_21 - .L_20)
	.align		4
.L_20:
        /*005c*/ 	.word	index@(.nv.constant0.triton_poi_fused_rsub_1)
        /*0060*/ 	.short	0x0210
        /*0062*/ 	.short	0x000c


	//----- nvinfo : EIATTR_SW_WAR
	.align		4
.L_21:
        /*0064*/ 	.byte	0x04, 0x36
        /*0066*/ 	.short	(.L_23 - .L_22)
.L_22:
        /*0068*/ 	.word	0x00000008
.L_23:


//--------------------- .nv.callgraph             --------------------------
	.section	.nv.callgraph,"",@"SHT_CUDA_CALLGRAPH"
	.align	4
	.sectionentsize	8
	.align		4
        /*0000*/ 	.word	0x00000000
	.align		4
        /*0004*/ 	.word	0xffffffff
	.align		4
        /*0008*/ 	.word	0x00000000
	.align		4
        /*000c*/ 	.word	0xfffffffe
	.align		4
        /*0010*/ 	.word	0x00000000
	.align		4
        /*0014*/ 	.word	0xfffffffd
	.align		4
        /*0018*/ 	.word	0x00000000
	.align		4
        /*001c*/ 	.word	0xfffffffc


//--------------------- .text.triton_poi_fused_rsub_1 --------------------------
	.section	.text.triton_poi_fused_rsub_1,"ax",@progbits
	.align	128
        .global         triton_poi_fused_rsub_1
        .type           triton_poi_fused_rsub_1,@function
        .size           triton_poi_fused_rsub_1,(.L_x_3 - triton_poi_fused_rsub_1)
        .other          triton_poi_fused_rsub_1,@"STO_CUDA_ENTRY STV_DEFAULT"
triton_poi_fused_rsub_1:
.text.triton_poi_fused_rsub_1:
[----:B------:R-:W0:Y:S02]  /*0000*/  LDC R1, c[0x0][0x28] ;  /* 0x00000a00ff017b82 */ /* 0x000e240000000800 */
[----:B------:R-:W1:Y:S01]  /*0010*/  S2R R4, SR_TID.X ;  /* 0x0000000000047919 */ /* 0x000e620000002100 */
[----:B------:R-:W2:Y:S01]  /*0020*/  LDC.64 R2, c[0x0][0x210] ;  /* 0x00008400ff027b82 */ /* 0x000ea20000000a00 */
[----:B------:R-:W-:Y:S01]  /*0030*/  ULDC.64 UR4, c[0x0][0x208] ;  /* 0x0000820000047ab9 */ /* 0x000fe20000000a00 */
[----:B------:R-:W-:Y:S01]  /*0040*/  BSSY B0, `(.L_x_0) ;  /* 0x000000b000007945 */ /* 0x000fe20003800000 */
[----:B------:R-:W3:Y:S01]  /*0050*/  S2R R5, SR_CTAID.X ;  /* 0x0000000000057919 */ /* 0x000ee20000002500 */
[C---:B-1----:R-:W-:Y:S02]  /*0060*/  LOP3.LUT R0, R4.reuse, 0xf, RZ, 0xc0, !PT ;  /* 0x0000000f04007812 */ /* 0x042fe400078ec0ff */
[----:B------:R-:W-:-:S03]  /*0070*/  LOP3.LUT P0, RZ, R4, 0x10, RZ, 0xc0, !PT ;  /* 0x0000001004ff7812 */ /* 0x000fc6000780c0ff */
[----:B---3--:R-:W-:Y:S02]  /*0080*/  IMAD R5, R5, 0x10, R0 ;  /* 0x0000001005057824 */ /* 0x008fe400078e0200 */
[----:B------:R-:W-:Y:S02]  /*0090*/  IMAD.MOV.U32 R0, RZ, RZ, RZ ;  /* 0x000000ffff007224 */ /* 0x000fe400078e00ff */
[C---:B--2---:R-:W-:Y:S01]  /*00a0*/  IMAD.WIDE R2, R5.reuse, 0x4, R2 ;  /* 0x0000000405027825 */ /* 0x044fe200078e0202 */
[C---:B------:R-:W-:Y:S02]  /*00b0*/  ISETP.GE.AND P1, PT, R5.reuse, 0x10, PT ;  /* 0x000000100500780c */ /* 0x040fe40003f26270 */
[----:B------:R-:W-:-:S11]  /*00c0*/  ISETP.LT.AND P0, PT, R5, 0x10, !P0 ;  /* 0x000000100500780c */ /* 0x000fd60004701270 */
[----:B------:R-:W-:Y:S05]  /*00d0*/  @P1 BRA `(.L_x_1) ;  /* 0x0000000000041947 */ /* 0x000fea0003800000 */
[----:B------:R1:W5:Y:S02]  /*00e0*/  LDG.E R0, desc[UR4][R2.64] ;  /* 0x0000000402007981 */ /* 0x000364000c1e1900 */
.L_x_1:
[----:B------:R-:W-:Y:S05]  /*00f0*/  BSYNC B0 ;  /* 0x0000000000007941 */ /* 0x000fea0003800000 */
.L_x_0:
[----:B------:R-:W-:Y:S05]  /*0100*/  @!P0 EXIT ;  /* 0x000000000000894d */ /* 0x000fea0003800000 */
[----:B-----5:R-:W-:-:S05]  /*0110*/  FADD R5, -R0, 1 ;  /* 0x3f80000000057421 */ /* 0x020fca0000000100 */
[----:B------:R-:W-:Y:S01]  /*0120*/  STG.E desc[UR4][R2.64], R5 ;  /* 0x0000000502007986 */ /* 0x000fe2000c101904 */
[----:B------:R-:W-:Y:S05]  /*0130*/  EXIT ;  /* 0x000000000000794d */ /* 0x000fea0003800000 */
.L_x_2:
[----:B------:R-:W-:-:S00]  /*0140*/  BRA `(.L_x_2) ;  /* 0xfffffffc00fc7947 */ /* 0x000fc0000383ffff */
[----:B------:R-:W-:-:S00]  /*0150*/  NOP ;  /* 0x0000000000007918 */ /* 0x000fc00000000000 */
        /* <DEDUP_REMOVED lines=10> */
.L_x_3:


//--------------------- .nv.constant0.triton_poi_fused_rsub_1 --------------------------
	.section	.nv.constant0.triton_poi_fused_rsub_1,"a",@progbits
	.sectionflags	@""
	.align	4
.nv.constant0.triton_poi_fused_rsub_1:
	.zero		540
